	.headerflags	@"EF_CUDA_TEXMODE_UNIFIED EF_CUDA_64BIT_ADDRESS EF_CUDA_ACCELERATORS EF_CUDA_SM90 EF_CUDA_VIRTUAL_SM(EF_CUDA_SM90)"
	.elftype	@"ET_EXEC"


//--------------------- .nv.info                  --------------------------
	.section	.nv.info,"",@"SHT_CUDA_INFO"
	.align	4


	//----- nvinfo : EIATTR_REGCOUNT
	.align		4
        /*0000*/ 	.byte	0x04, 0x2f
        /*0002*/ 	.short	(.L_1 - .L_0)
	.align		4
.L_0:
        /*0004*/ 	.word	index@(triton_poi_fused_constant_pad_nd_40)
        /*0008*/ 	.word	0x0000001e


	//----- nvinfo : EIATTR_MIN_STACK_SIZE
	.align		4
.L_1:
        /*000c*/ 	.byte	0x04, 0x12
        /*000e*/ 	.short	(.L_3 - .L_2)
	.align		4
.L_2:
        /*0010*/ 	.word	index@(triton_poi_fused_constant_pad_nd_40)
        /*0014*/ 	.word	0x00000000


	//----- nvinfo : EIATTR_FRAME_SIZE
	.align		4
.L_3:
        /*0018*/ 	.byte	0x04, 0x11
        /*001a*/ 	.short	(.L_5 - .L_4)
	.align		4
.L_4:
        /*001c*/ 	.word	index@(triton_poi_fused_constant_pad_nd_40)
        /*0020*/ 	.word	0x00000000


	//----- nvinfo : EIATTR_MIN_STACK_SIZE
	.align		4
.L_5:
        /*0024*/ 	.byte	0x04, 0x12
        /*0026*/ 	.short	(.L_7 - .L_6)
	.align		4
.L_6:
        /*0028*/ 	.word	index@(triton_poi_fused_constant_pad_nd_40)
        /*002c*/ 	.word	0x00000000
.L_7:


//--------------------- .nv.info.triton_poi_fused_constant_pad_nd_40 --------------------------
	.section	.nv.info.triton_poi_fused_constant_pad_nd_40,"",@"SHT_CUDA_INFO"
	.sectionflags	@""
	.align	4


	//----- nvinfo : EIATTR_CUDA_API_VERSION
	.align		4
        /*0000*/ 	.byte	0x04, 0x37
        /*0002*/ 	.short	(.L_9 - .L_8)
.L_8:
        /*0004*/ 	.word	0x0000007c


	//----- nvinfo : EIATTR_KPARAM_INFO
	.align		4
.L_9:
        /*0008*/ 	.byte	0x04, 0x17
        /*000a*/ 	.short	(.L_11 - .L_10)
.L_10:
        /*000c*/ 	.word	0x00000000
        /*0010*/ 	.short	0x0003
        /*0012*/ 	.short	0x0014
        /*0014*/ 	.byte	0x00, 0xf0, 0x11, 0x00


	//----- nvinfo : EIATTR_KPARAM_INFO
	.align		4
.L_11:
        /*0018*/ 	.byte	0x04, 0x17
        /*001a*/ 	.short	(.L_13 - .L_12)
.L_12:
        /*001c*/ 	.word	0x00000000
        /*0020*/ 	.short	0x0002
        /*0022*/ 	.short	0x0010
        /*0024*/ 	.byte	0x00, 0xf0, 0x11, 0x00


	//----- nvinfo : EIATTR_KPARAM_INFO
	.align		4
.L_13:
        /*0028*/ 	.byte	0x04, 0x17
        /*002a*/ 	.short	(.L_15 - .L_14)
.L_14:
        /*002c*/ 	.word	0x00000000
        /*0030*/ 	.short	0x0001
        /*0032*/ 	.short	0x0008
        /*0034*/ 	.byte	0x00, 0xf4, 0x21, 0x00


	//----- nvinfo : EIATTR_KPARAM_INFO
	.align		4
.L_15:
        /*0038*/ 	.byte	0x04, 0x17
        /*003a*/ 	.short	(.L_17 - .L_16)
.L_16:
        /*003c*/ 	.word	0x00000000
        /*0040*/ 	.short	0x0000
        /*0042*/ 	.short	0x0000
        /*0044*/ 	.byte	0x00, 0xf4, 0x21, 0x00


	//----- nvinfo : EIATTR_SPARSE_MMA_MASK
	.align		4
.L_17:
        /*0048*/ 	.byte	0x03, 0x50
        /*004a*/ 	.short	0x0000


	//----- nvinfo : EIATTR_MAXREG_COUNT
	.align		4
        /*004c*/ 	.byte	0x03, 0x1b
        /*004e*/ 	.short	0x00ff


	//----- nvinfo : EIATTR_EXIT_INSTR_OFFSETS
	.align		4
        /*0050*/ 	.byte	0x04, 0x1c
        /*0052*/ 	.short	(.L_19 - .L_18)


	//   ....[0]....
.L_18:
        /*0054*/ 	.word	0x00000680


	//   ....[1]....
        /*0058*/ 	.word	0x000006d0


	//----- nvinfo : EIATTR_REQNTID
	.align		4
.L_19:
        /*005c*/ 	.byte	0x04, 0x10
        /*005e*/ 	.short	(.L_21 - .L_20)
.L_20:
        /*0060*/ 	.word	0x00000080
        /*0064*/ 	.word	0x00000001
        /*0068*/ 	.word	0x00000001


	//----- nvinfo : EIATTR_CBANK_PARAM_SIZE
	.align		4
.L_21:
        /*006c*/ 	.byte	0x03, 0x19
        /*006e*/ 	.short	0x0018


	//----- nvinfo : EIATTR_PARAM_CBANK
	.align		4
        /*0070*/ 	.byte	0x04, 0x0a
        /*0072*/ 	.short	(.L_23 - .L_22)
	.align		4
.L_22:
        /*0074*/ 	.word	index@(.nv.constant0.triton_poi_fused_constant_pad_nd_40)
        /*0078*/ 	.short	0x0210
        /*007a*/ 	.short	0x0018


	//----- nvinfo : EIATTR_SW_WAR
	.align		4
.L_23:
        /*007c*/ 	.byte	0x04, 0x36
        /*007e*/ 	.short	(.L_25 - .L_24)
.L_24:
        /*0080*/ 	.word	0x00000008
.L_25:


//--------------------- .nv.callgraph             --------------------------
	.section	.nv.callgraph,"",@"SHT_CUDA_CALLGRAPH"
	.align	4
	.sectionentsize	8
	.align		4
        /*0000*/ 	.word	0x00000000
	.align		4
        /*0004*/ 	.word	0xffffffff
	.align		4
        /*0008*/ 	.word	0x00000000
	.align		4
        /*000c*/ 	.word	0xfffffffe
	.align		4
        /*0010*/ 	.word	0x00000000
	.align		4
        /*0014*/ 	.word	0xfffffffd
	.align		4
        /*0018*/ 	.word	0x00000000
	.align		4
        /*001c*/ 	.word	0xfffffffc


//--------------------- .text.triton_poi_fused_constant_pad_nd_40 --------------------------
	.section	.text.triton_poi_fused_constant_pad_nd_40,"ax",@progbits
	.sectionflags	@"SHF_BARRIERS=1"
	.align	128
        .global         triton_poi_fused_constant_pad_nd_40
        .type           triton_poi_fused_constant_pad_nd_40,@function
        .size           triton_poi_fused_constant_pad_nd_40,(.L_x_1 - triton_poi_fused_constant_pad_nd_40)
        .other          triton_poi_fused_constant_pad_nd_40,@"STO_CUDA_ENTRY STV_DEFAULT"
triton_poi_fused_constant_pad_nd_40:
.text.triton_poi_fused_constant_pad_nd_40:
[----:B------:R-:W0:Y:S01]  /*0000*/  LDC R1, c[0x0][0x28] ;  /* 0x00000a00ff017b82 */ /* 0x000e220000000800 */
[----:B------:R-:W1:Y:S01]  /*0010*/  S2R R0, SR_CTAID.X ;  /* 0x0000000000007919 */ /* 0x000e620000002500 */
[----:B------:R-:W-:Y:S01]  /*0020*/  CS2R R14, SRZ ;  /* 0x00000000000e7805 */ /* 0x000fe2000001ff00 */
[----:B------:R-:W-:Y:S01]  /*0030*/  ULDC.64 UR6, c[0x0][0x208] ;  /* 0x0000820000067ab9 */ /* 0x000fe20000000a00 */
[----:B------:R-:W-:Y:S01]  /*0040*/  IMAD.MOV.U32 R16, RZ, RZ, RZ ;  /* 0x000000ffff107224 */ /* 0x000fe200078e00ff */
[----:B------:R-:W2:Y:S01]  /*0050*/  S2R R5, SR_TID.X ;  /* 0x0000000000057919 */ /* 0x000ea20000002100 */
[----:B------:R-:W3:Y:S01]  /*0060*/  S2R R4, SR_CTAID.Y ;  /* 0x0000000000047919 */ /* 0x000ee20000002600 */
[----:B-1----:R-:W-:Y:S01]  /*0070*/  IMAD.SHL.U32 R0, R0, 0x20, RZ ;  /* 0x0000002000007824 */ /* 0x002fe200078e00ff */
[----:B--2---:R-:W-:-:S04]  /*0080*/  SHF.R.U32.HI R17, RZ, 0x5, R5 ;  /* 0x00000005ff117819 */ /* 0x004fc80000011605 */
[----:B------:R-:W-:Y:S01]  /*0090*/  LOP3.LUT R8, R0, 0x1f, R5, 0xf8, !PT ;  /* 0x0000001f00087812 */ /* 0x000fe200078ef805 */
[----:B---3--:R-:W-:Y:S01]  /*00a0*/  IMAD.SHL.U32 R6, R4, 0x20, RZ ;  /* 0x0000002004067824 */ /* 0x008fe200078e00ff */
[----:B------:R-:W-:-:S03]  /*00b0*/  SGXT.U32 R17, R17, 0x2 ;  /* 0x000000021111781a */ /* 0x000fc60000000000 */
[----:B------:R-:W-:-:S05]  /*00c0*/  IMAD.HI R2, R8, 0x66666667, RZ ;  /* 0x6666666708027827 */ /* 0x000fca00078e02ff */
[----:B------:R-:W-:-:S04]  /*00d0*/  SHF.R.S32.HI R3, RZ, 0x1, R2 ;  /* 0x00000001ff037819 */ /* 0x000fc80000011402 */
[----:B------:R-:W-:Y:S02]  /*00e0*/  LEA.HI R7, R2, R3, RZ, 0x1 ;  /* 0x0000000302077211 */ /* 0x000fe400078f08ff */
[----:B------:R-:W1:Y:S03]  /*00f0*/  LDC.64 R2, c[0x0][0x210] ;  /* 0x00008400ff027b82 */ /* 0x000e660000000a00 */
[----:B------:R-:W-:-:S05]  /*0100*/  IMAD R10, R7, -0x5, R8 ;  /* 0xfffffffb070a7824 */ /* 0x000fca00078e0208 */
[----:B------:R-:W-:Y:S01]  /*0110*/  ISETP.GE.AND P0, PT, R10, 0x4, PT ;  /* 0x000000040a00780c */ /* 0x000fe20003f06270 */
[----:B------:R-:W-:Y:S01]  /*0120*/  IMAD R10, R7, 0x4, R10 ;  /* 0x00000004070a7824 */ /* 0x000fe200078e020a */
[----:B------:R-:W-:Y:S02]  /*0130*/  LOP3.LUT R7, R6, R17, RZ, 0xfc, !PT ;  /* 0x0000001106077212 */ /* 0x000fe400078efcff */
[----:B------:R-:W-:-:S03]  /*0140*/  ISETP.LT.AND P0, PT, R8, 0x14, !P0 ;  /* 0x000000140800780c */ /* 0x000fc60004701270 */
[----:B------:R-:W-:Y:S01]  /*0150*/  IMAD R9, R7, 0x10, R10 ;  /* 0x0000001007097824 */ /* 0x000fe200078e020a */
[----:B------:R-:W-:Y:S01]  /*0160*/  HFMA2.MMA R26, -RZ, RZ, 0, 0 ;  /* 0x00000000ff1a7435 */ /* 0x000fe200000001ff */
[----:B------:R-:W-:Y:S02]  /*0170*/  IMAD.MOV.U32 R7, RZ, RZ, RZ ;  /* 0x000000ffff077224 */ /* 0x000fe400078e00ff */
[C---:B------:R-:W-:Y:S02]  /*0180*/  VIADD R19, R9.reuse, 0x40 ;  /* 0x0000004009137836 */ /* 0x040fe40000000000 */
[C---:B------:R-:W-:Y:S02]  /*0190*/  VIADD R21, R9.reuse, 0x80 ;  /* 0x0000008009157836 */ /* 0x040fe40000000000 */
[----:B------:R-:W-:Y:S02]  /*01a0*/  VIADD R23, R9, 0xc0 ;  /* 0x000000c009177836 */ /* 0x000fe40000000000 */
[----:B-1----:R-:W-:-:S04]  /*01b0*/  IMAD.WIDE R18, R19, 0x4, R2 ;  /* 0x0000000413127825 */ /* 0x002fc800078e0202 */
[--C-:B------:R-:W-:Y:S01]  /*01c0*/  IMAD.WIDE R20, R21, 0x4, R2.reuse ;  /* 0x0000000415147825 */ /* 0x100fe200078e0202 */
[----:B------:R1:W2:Y:S03]  /*01d0*/  @P0 LDG.E.EL R15, desc[UR6][R18.64] ;  /* 0x00000006120f0981 */ /* 0x0002a6000c2e1900 */
[C---:B------:R-:W-:Y:S01]  /*01e0*/  VIADD R25, R9.reuse, 0x100 ;  /* 0x0000010009197836 */ /* 0x040fe20000000000 */
[----:B------:R3:W4:Y:S01]  /*01f0*/  @P0 LDG.E.EL R14, desc[UR6][R20.64] ;  /* 0x00000006140e0981 */ /* 0x000722000c2e1900 */
[C---:B------:R-:W-:Y:S02]  /*0200*/  VIADD R11, R9.reuse, 0x140 ;  /* 0x00000140090b7836 */ /* 0x040fe40000000000 */
[C---:B------:R-:W-:Y:S02]  /*0210*/  VIADD R13, R9.reuse, 0x180 ;  /* 0x00000180090d7836 */ /* 0x040fe40000000000 */
[----:B------:R-:W-:Y:S01]  /*0220*/  VIADD R27, R9, 0x1c0 ;  /* 0x000001c0091b7836 */ /* 0x000fe20000000000 */
[----:B-1----:R-:W-:Y:S01]  /*0230*/  CS2R R18, SRZ ;  /* 0x0000000000127805 */ /* 0x002fe2000001ff00 */
[----:B------:R-:W-:-:S04]  /*0240*/  IMAD.WIDE R22, R23, 0x4, R2 ;  /* 0x0000000417167825 */ /* 0x000fc800078e0202 */
[--C-:B------:R-:W-:Y:S01]  /*0250*/  IMAD.WIDE R24, R25, 0x4, R2.reuse ;  /* 0x0000000419187825 */ /* 0x100fe200078e0202 */
[----:B------:R1:W5:Y:S03]  /*0260*/  @P0 LDG.E.EL R16, desc[UR6][R22.64] ;  /* 0x0000000616100981 */ /* 0x000366000c2e1900 */
[--C-:B------:R-:W-:Y:S01]  /*0270*/  IMAD.WIDE R8, R9, 0x4, R2.reuse ;  /* 0x0000000409087825 */ /* 0x100fe200078e0202 */
[----:B------:R-:W5:Y:S03]  /*0280*/  @P0 LDG.E.EL R7, desc[UR6][R24.64] ;  /* 0x0000000618070981 */ /* 0x000f66000c2e1900 */
[--C-:B------:R-:W-:Y:S01]  /*0290*/  IMAD.WIDE R10, R11, 0x4, R2.reuse ;  /* 0x000000040b0a7825 */ /* 0x100fe200078e0202 */
[----:B------:R-:W5:Y:S03]  /*02a0*/  @P0 LDG.E.EL R18, desc[UR6][R8.64] ;  /* 0x0000000608120981 */ /* 0x000f66000c2e1900 */
[----:B------:R-:W-:Y:S01]  /*02b0*/  IMAD.WIDE R12, R13, 0x4, R2 ;  /* 0x000000040d0c7825 */ /* 0x000fe200078e0202 */
[----:B------:R-:W5:Y:S03]  /*02c0*/  @P0 LDG.E.EL R26, desc[UR6][R10.64] ;  /* 0x000000060a1a0981 */ /* 0x000f66000c2e1900 */
[----:B---3--:R-:W-:-:S02]  /*02d0*/  IMAD.MOV.U32 R20, RZ, RZ, RZ ;  /* 0x000000ffff147224 */ /* 0x008fc400078e00ff */
[----:B------:R-:W-:-:S04]  /*02e0*/  IMAD.WIDE R2, R27, 0x4, R2 ;  /* 0x000000041b027825 */ /* 0x000fc800078e0202 */
[----:B------:R-:W3:Y:S04]  /*02f0*/  @P0 LDG.E.EL R20, desc[UR6][R12.64] ;  /* 0x000000060c140981 */ /* 0x000ee8000c2e1900 */
[----:B------:R1:W3:Y:S01]  /*0300*/  @P0 LDG.E.EL R19, desc[UR6][R2.64] ;  /* 0x0000000602130981 */ /* 0x0002e2000c2e1900 */
[----:B------:R-:W1:Y:S01]  /*0310*/  S2UR UR5, SR_CgaCtaId ;  /* 0x00000000000579c3 */ /* 0x000e620000008800 */
[----:B------:R-:W-:Y:S01]  /*0320*/  IMAD.SHL.U32 R21, R5, 0x20, RZ ;  /* 0x0000002005157824 */ /* 0x000fe200078e00ff */
[----:B------:R-:W-:-:S04]  /*0330*/  UMOV UR4, 0x400 ;  /* 0x0000040000047882 */ /* 0x000fc80000000000 */
[----:B-1----:R-:W-:-:S04]  /*0340*/  LOP3.LUT R22, R21, 0x3e0, RZ, 0xc0, !PT ;  /* 0x000003e015167812 */ /* 0x002fc800078ec0ff */
[----:B------:R-:W-:Y:S01]  /*0350*/  LOP3.LUT R17, R22, R17, RZ, 0xfc, !PT ;  /* 0x0000001116117212 */ /* 0x000fe200078efcff */
[----:B0-----:R-:W-:-:S06]  /*0360*/  UPRMT UR4, UR5, 0x654, UR4 ;  /* 0x0000065405047896 */ /* 0x001fcc0008000004 */
[----:B------:R-:W-:-:S05]  /*0370*/  LEA.HI R22, R22, UR4, RZ, 0x1f ;  /* 0x0000000416167c11 */ /* 0x000fca000f8ff8ff */
[----:B------:R-:W-:Y:S02]  /*0380*/  IMAD R22, R17, 0x4, R22 ;  /* 0x0000000411167824 */ /* 0x000fe400078e0216 */
[C---:B------:R-:W-:Y:S02]  /*0390*/  IMAD.SHL.U32 R2, R5.reuse, 0x2, RZ ;  /* 0x0000000205027824 */ /* 0x040fe400078e00ff */
[----:B------:R-:W-:-:S03]  /*03a0*/  IMAD.SHL.U32 R3, R5, 0x4, RZ ;  /* 0x0000000405037824 */ /* 0x000fc600078e00ff */
[----:B------:R-:W-:-:S05]  /*03b0*/  LOP3.LUT R2, R2, 0xf0, RZ, 0xc0, !PT ;  /* 0x000000f002027812 */ /* 0x000fca00078ec0ff */
[----:B------:R-:W-:Y:S01]  /*03c0*/  VIADD R2, R2, UR4 ;  /* 0x0000000402027c36 */ /* 0x000fe20008000000 */
[----:B------:R-:W-:Y:S02]  /*03d0*/  SHF.R.S32.HI R4, RZ, 0x1a, R4 ;  /* 0x0000001aff047819 */ /* 0x000fe40000011404 */
[----:B------:R-:W-:Y:S02]  /*03e0*/  LOP3.LUT R6, R6, 0x1c, R3, 0xf8, !PT ;  /* 0x0000001c06067812 */ /* 0x000fe400078ef803 */
[----:B------:R-:W-:-:S04]  /*03f0*/  SHF.R.U32.HI R5, RZ, 0x3, R5 ;  /* 0x00000003ff057819 */ /* 0x000fc80000011605 */
[----:B------:R-:W-:-:S04]  /*0400*/  SGXT.U32 R5, R5, 0x4 ;  /* 0x000000040505781a */ /* 0x000fc80000000000 */
[----:B------:R-:W-:-:S04]  /*0410*/  LOP3.LUT R5, R0, R5, RZ, 0xfc, !PT ;  /* 0x0000000500057212 */ /* 0x000fc800078efcff */
[C---:B------:R-:W-:Y:S02]  /*0420*/  LOP3.LUT R0, R5.reuse, 0x10, RZ, 0xfc, !PT ;  /* 0x0000001005007812 */ /* 0x040fe400078efcff */
[----:B------:R-:W-:Y:S02]  /*0430*/  ISETP.GE.AND P1, PT, R5, 0x19, PT ;  /* 0x000000190500780c */ /* 0x000fe40003f26270 */
[----:B--2---:R-:W-:Y:S02]  /*0440*/  SEL R15, R15, RZ, P0 ;  /* 0x000000ff0f0f7207 */ /* 0x004fe40000000000 */
[----:B----4-:R-:W-:-:S03]  /*0450*/  SEL R9, R14, RZ, P0 ;  /* 0x000000ff0e097207 */ /* 0x010fc60000000000 */
[----:B------:R0:W-:Y:S04]  /*0460*/  STS [R22+0x10], R15 ;  /* 0x0000100f16007388 */ /* 0x0001e80000000800 */
[----:B------:R-:W-:Y:S01]  /*0470*/  STS [R22+0x20], R9 ;  /* 0x0000200916007388 */ /* 0x000fe20000000800 */
[----:B-----5:R-:W-:Y:S02]  /*0480*/  SEL R11, R16, RZ, P0 ;  /* 0x000000ff100b7207 */ /* 0x020fe40000000000 */
[----:B------:R-:W-:Y:S02]  /*0490*/  SEL R13, R7, RZ, P0 ;  /* 0x000000ff070d7207 */ /* 0x000fe40000000000 */
[----:B0-----:R-:W-:Y:S02]  /*04a0*/  SEL R15, R18, RZ, P0 ;  /* 0x000000ff120f7207 */ /* 0x001fe40000000000 */
[----:B------:R-:W-:Y:S01]  /*04b0*/  SEL R17, R26, RZ, P0 ;  /* 0x000000ff1a117207 */ /* 0x000fe20000000000 */
[----:B------:R-:W-:Y:S01]  /*04c0*/  STS [R22+0x30], R11 ;  /* 0x0000300b16007388 */ /* 0x000fe20000000800 */
[----:B---3--:R-:W-:-:S02]  /*04d0*/  SEL R21, R20, RZ, P0 ;  /* 0x000000ff14157207 */ /* 0x008fc40000000000 */
[----:B------:R-:W-:Y:S01]  /*04e0*/  SEL R19, R19, RZ, P0 ;  /* 0x000000ff13137207 */ /* 0x000fe20000000000 */
[----:B------:R0:W-:Y:S04]  /*04f0*/  STS [R22+0x40], R13 ;  /* 0x0000400d16007388 */ /* 0x0001e80000000800 */
[----:B------:R-:W-:Y:S04]  /*0500*/  STS [R22+0x50], R17 ;  /* 0x0000501116007388 */ /* 0x000fe80000000800 */
[----:B------:R-:W-:Y:S04]  /*0510*/  STS [R22+0x60], R21 ;  /* 0x0000601516007388 */ /* 0x000fe80000000800 */
[----:B------:R-:W-:Y:S04]  /*0520*/  STS [R22], R15 ;  /* 0x0000000f16007388 */ /* 0x000fe80000000800 */
[----:B------:R-:W-:Y:S01]  /*0530*/  STS [R22+0x70], R19 ;  /* 0x0000701316007388 */ /* 0x000fe20000000800 */
[----:B------:R-:W-:-:S04]  /*0540*/  LOP3.LUT R7, R3, 0x1fc, RZ, 0xc0, !PT ;  /* 0x000001fc03077812 */ /* 0x000fc800078ec0ff */
[----:B------:R-:W-:Y:S01]  /*0550*/  LEA R8, R7, R2, 0x2 ;  /* 0x0000000207087211 */ /* 0x000fe200078e10ff */
[----:B------:R-:W-:Y:S01]  /*0560*/  BAR.SYNC.DEFER_BLOCKING 0x0 ;  /* 0x0000000000007b1d */ /* 0x000fe20000010000 */
[----:B------:R-:W-:-:S04]  /*0570*/  SGXT R3, R4, 0x1 ;  /* 0x000000010403781a */ /* 0x000fc80000000200 */
[----:B------:R-:W-:-:S03]  /*0580*/  LEA.HI R4, R3, R6, RZ, 0x9 ;  /* 0x0000000603047211 */ /* 0x000fc600078f48ff */
[----:B------:R-:W1:Y:S01]  /*0590*/  LDC.64 R2, c[0x0][0x218] ;  /* 0x00008600ff027b82 */ /* 0x000e620000000a00 */
[----:B------:R-:W2:Y:S01]  /*05a0*/  LDS.128 R8, [R8] ;  /* 0x0000000008087984 */ /* 0x000ea20000000c00 */
[----:B0-----:R-:W-:Y:S02]  /*05b0*/  LOP3.LUT R13, R4, 0xfffffe00, RZ, 0xc0, !PT ;  /* 0xfffffe00040d7812 */ /* 0x001fe400078ec0ff */
[----:B------:R-:W-:-:S03]  /*05c0*/  SHF.R.S32.HI R4, RZ, 0x9, R4 ;  /* 0x00000009ff047819 */ /* 0x000fc60000011404 */
[----:B------:R-:W-:Y:S01]  /*05d0*/  IMAD.IADD R13, R6, 0x1, -R13 ;  /* 0x00000001060d7824 */ /* 0x000fe200078e0a0d */
[----:B------:R-:W-:Y:S02]  /*05e0*/  LOP3.LUT R6, R7, 0x200, RZ, 0xfc, !PT ;  /* 0x0000020007067812 */ /* 0x000fe400078efcff */
[----:B------:R-:W-:Y:S01]  /*05f0*/  ISETP.GE.AND P0, PT, R0, 0x19, PT ;  /* 0x000000190000780c */ /* 0x000fe20003f06270 */
[----:B------:R-:W-:Y:S01]  /*0600*/  IMAD R13, R4, 0x3200, R13 ;  /* 0x00003200040d7824 */ /* 0x000fe200078e020d */
[----:B------:R-:W-:-:S03]  /*0610*/  SHF.R.U32.HI R6, RZ, 0x1, R6 ;  /* 0x00000001ff067819 */ /* 0x000fc60000011606 */
[----:B------:R-:W-:Y:S01]  /*0620*/  IMAD R5, R5, 0x200, R13 ;  /* 0x0000020005057824 */ /* 0x000fe200078e020d */
[----:B------:R-:W-:-:S03]  /*0630*/  LOP3.LUT R6, R6, 0x1f0, RZ, 0xc0, !PT ;  /* 0x000001f006067812 */ /* 0x000fc600078ec0ff */
[----:B-1----:R-:W-:-:S04]  /*0640*/  IMAD.WIDE R4, R5, 0x4, R2 ;  /* 0x0000000405047825 */ /* 0x002fc800078e0202 */
[----:B------:R-:W-:-:S04]  /*0650*/  VIADD R6, R6, UR4 ;  /* 0x0000000406067c36 */ /* 0x000fc80008000000 */
[----:B------:R-:W-:Y:S01]  /*0660*/  IMAD R6, R7, 0x4, R6 ;  /* 0x0000000407067824 */ /* 0x000fe200078e0206 */
[----:B--2---:R0:W-:Y:S02]  /*0670*/  @!P1 STG.E.128 desc[UR6][R4.64], R8 ;  /* 0x0000000804009986 */ /* 0x0041e4000c101d06 */
[----:B0-----:R-:W-:Y:S05]  /*0680*/  @P0 EXIT ;  /* 0x000000000000094d */ /* 0x001fea0003800000 */
[----:B0-----:R-:W0:Y:S01]  /*0690*/  LDS.128 R4, [R6+0x800] ;  /* 0x0008000006047984 */ /* 0x001e220000000c00 */
[----:B------:R-:W-:-:S04]  /*06a0*/  IMAD R13, R0, 0x200, R13 ;  /* 0x00000200000d7824 */ /* 0x000fc800078e020d */
[----:B------:R-:W-:-:S05]  /*06b0*/  IMAD.WIDE R2, R13, 0x4, R2 ;  /* 0x000000040d027825 */ /* 0x000fca00078e0202 */
[----:B0-----:R-:W-:Y:S01]  /*06c0*/  STG.E.128 desc[UR6][R2.64], R4 ;  /* 0x0000000402007986 */ /* 0x001fe2000c101d06 */
[----:B------:R-:W-:Y:S05]  /*06d0*/  EXIT ;  /* 0x000000000000794d */ /* 0x000fea0003800000 */
.L_x_0:
[----:B------:R-:W-:-:S00]  /*06e0*/  BRA `(.L_x_0) ;  /* 0xfffffffc00fc7947 */ /* 0x000fc0000383ffff */
[----:B------:R-:W-:-:S00]  /*06f0*/  NOP ;  /* 0x0000000000007918 */ /* 0x000fc00000000000 */
        /* <DEDUP_REMOVED lines=8> */
.L_x_1:


//--------------------- .nv.shared.triton_poi_fused_constant_pad_nd_40 --------------------------
	.section	.nv.shared.triton_poi_fused_constant_pad_nd_40,"aw",@nobits
	.sectionflags	@""
	.align	16
	.zero		1024


//--------------------- .nv.constant0.triton_poi_fused_constant_pad_nd_40 --------------------------
	.section	.nv.constant0.triton_poi_fused_constant_pad_nd_40,"a",@progbits
	.sectionflags	@""
	.align	4
.nv.constant0.triton_poi_fused_constant_pad_nd_40:
	.zero		552
